//
// Generated by NVIDIA NVVM Compiler
//
// Compiler Build ID: CL-36424714
// Cuda compilation tools, release 13.0, V13.0.88
// Based on NVVM 20.0.0
//

.version 9.0
.target sm_100
.address_size 64

	// .globl	_Z16simple_histogramPjS_jj
.extern .shared .align 16 .b8 bins_s[];

.visible .entry _Z16simple_histogramPjS_jj(
	.param .u64 .ptr .align 1 _Z16simple_histogramPjS_jj_param_0,
	.param .u64 .ptr .align 1 _Z16simple_histogramPjS_jj_param_1,
	.param .u32 _Z16simple_histogramPjS_jj_param_2,
	.param .u32 _Z16simple_histogramPjS_jj_param_3
)
{
	.reg .pred 	%p<5>;
	.reg .b32 	%r<20>;
	.reg .b64 	%rd<11>;

	ld.param.u64 	%rd3, [_Z16simple_histogramPjS_jj_param_0];
	ld.param.u64 	%rd4, [_Z16simple_histogramPjS_jj_param_1];
	ld.param.u32 	%r9, [_Z16simple_histogramPjS_jj_param_2];
	ld.param.u32 	%r10, [_Z16simple_histogramPjS_jj_param_3];
	cvta.to.global.u64 	%rd1, %rd4;
	mov.u32 	%r11, %ctaid.x;
	mov.u32 	%r1, %ntid.x;
	mov.u32 	%r12, %tid.x;
	mad.lo.s32 	%r19, %r11, %r1, %r12;
	setp.ge.u32 	%p1, %r19, %r10;
	@%p1 bra 	$L__BB0_3;
	mov.u32 	%r13, %nctaid.x;
	mul.lo.s32 	%r3, %r1, %r13;
	mov.u32 	%r18, %r19;
$L__BB0_2:
	mul.wide.u32 	%rd5, %r18, 4;
	add.s64 	%rd6, %rd1, %rd5;
	mov.b32 	%r14, 0;
	st.global.u32 	[%rd6], %r14;
	add.s32 	%r18, %r18, %r3;
	setp.lt.u32 	%p2, %r18, %r10;
	@%p2 bra 	$L__BB0_2;
$L__BB0_3:
	bar.sync 	0;
	setp.ge.u32 	%p3, %r19, %r9;
	@%p3 bra 	$L__BB0_6;
	mov.u32 	%r15, %nctaid.x;
	mul.lo.s32 	%r6, %r1, %r15;
	cvta.to.global.u64 	%rd2, %rd3;
$L__BB0_5:
	mul.wide.u32 	%rd7, %r19, 4;
	add.s64 	%rd8, %rd2, %rd7;
	ld.global.u32 	%r16, [%rd8];
	mul.wide.u32 	%rd9, %r16, 4;
	add.s64 	%rd10, %rd1, %rd9;
	atom.global.add.u32 	%r17, [%rd10], 1;
	add.s32 	%r19, %r19, %r6;
	setp.lt.u32 	%p4, %r19, %r9;
	@%p4 bra 	$L__BB0_5;
$L__BB0_6:
	ret;

}
	// .globl	_Z16histogram_sharedPjS_jj
.visible .entry _Z16histogram_sharedPjS_jj(
	.param .u64 .ptr .align 1 _Z16histogram_sharedPjS_jj_param_0,
	.param .u64 .ptr .align 1 _Z16histogram_sharedPjS_jj_param_1,
	.param .u32 _Z16histogram_sharedPjS_jj_param_2,
	.param .u32 _Z16histogram_sharedPjS_jj_param_3
)
{
	.reg .pred 	%p<7>;
	.reg .b32 	%r<32>;
	.reg .b64 	%rd<9>;

	ld.param.u64 	%rd3, [_Z16histogram_sharedPjS_jj_param_0];
	ld.param.u64 	%rd4, [_Z16histogram_sharedPjS_jj_param_1];
	ld.param.u32 	%r11, [_Z16histogram_sharedPjS_jj_param_2];
	ld.param.u32 	%r12, [_Z16histogram_sharedPjS_jj_param_3];
	mov.u32 	%r13, %ctaid.x;
	mov.u32 	%r1, %ntid.x;
	mov.u32 	%r31, %tid.x;
	mad.lo.s32 	%r30, %r13, %r1, %r31;
	setp.ge.u32 	%p1, %r31, %r12;
	@%p1 bra 	$L__BB1_3;
	mov.u32 	%r15, bins_s;
	mov.u32 	%r29, %r31;
$L__BB1_2:
	shl.b32 	%r14, %r29, 2;
	add.s32 	%r16, %r15, %r14;
	mov.b32 	%r17, 0;
	st.shared.u32 	[%r16], %r17;
	add.s32 	%r29, %r29, %r1;
	setp.lt.u32 	%p2, %r29, %r12;
	@%p2 bra 	$L__BB1_2;
$L__BB1_3:
	bar.sync 	0;
	setp.ge.u32 	%p3, %r30, %r11;
	@%p3 bra 	$L__BB1_6;
	mov.u32 	%r18, %nctaid.x;
	mul.lo.s32 	%r6, %r1, %r18;
	cvta.to.global.u64 	%rd1, %rd3;
	mov.u32 	%r21, bins_s;
$L__BB1_5:
	mul.wide.u32 	%rd5, %r30, 4;
	add.s64 	%rd6, %rd1, %rd5;
	ld.global.u32 	%r19, [%rd6];
	shl.b32 	%r20, %r19, 2;
	add.s32 	%r22, %r21, %r20;
	atom.shared.add.u32 	%r23, [%r22], 1;
	add.s32 	%r30, %r30, %r6;
	setp.lt.u32 	%p4, %r30, %r11;
	@%p4 bra 	$L__BB1_5;
$L__BB1_6:
	setp.ge.u32 	%p5, %r31, %r12;
	bar.sync 	0;
	@%p5 bra 	$L__BB1_9;
	cvta.to.global.u64 	%rd2, %rd4;
	mov.u32 	%r25, bins_s;
$L__BB1_8:
	mul.wide.u32 	%rd7, %r31, 4;
	add.s64 	%rd8, %rd2, %rd7;
	shl.b32 	%r24, %r31, 2;
	add.s32 	%r26, %r25, %r24;
	ld.shared.u32 	%r27, [%r26];
	atom.global.add.u32 	%r28, [%rd8], %r27;
	add.s32 	%r31, %r31, %r1;
	setp.lt.u32 	%p6, %r31, %r12;
	@%p6 bra 	$L__BB1_8;
$L__BB1_9:
	ret;

}


// ===== COMPILED SASS (sm_100) =====

	.target	sm_100

	.elftype	@"ET_EXEC"


//--------------------- .note.nv.tkinfo           --------------------------
	.section	.note.nv.tkinfo,"",@"SHT_NOTE"
	.sectionflags	@"SHF_NOTE_NV_TKINFO"
	.tkinfo
        /*0018*/ 	.word	0x00000002
        /*0030*/ 	.string	""
        /*0030*/ 	.string	"ptxas"
        /*0030*/ 	.string	"Cuda compilation tools, release 13.0, V13.0.88"
        /*0030*/ 	.string	"Build cuda_13.0.r13.0/compiler.36424714_0"
        /*0030*/ 	.string	"-arch sm_100 -m 64 "



//--------------------- .note.nv.cuinfo           --------------------------
	.section	.note.nv.cuinfo,"",@"SHT_NOTE"
	.sectionflags	@"SHF_NOTE_NV_CUINFO"
        /*0018*/ 	.short	0x0002
        /*001a*/ 	.short	0x0064
        /*001c*/ 	.short	0x0082
	.zero		2


//--------------------- .nv.info                  --------------------------
	.section	.nv.info,"",@"SHT_CUDA_INFO"
	.align	4


	//----- nvinfo : EIATTR_REGCOUNT
	.align		4
        /*0000*/ 	.byte	0x04, 0x2f
        /*0002*/ 	.short	(.L_1 - .L_0)
	.align		4
.L_0:
        /*0004*/ 	.word	index@(_Z16simple_histogramPjS_jj)
        /*0008*/ 	.word	0x00000010


	//----- nvinfo : EIATTR_FRAME_SIZE
	.align		4
.L_1:
        /*000c*/ 	.byte	0x04, 0x11
        /*000e*/ 	.short	(.L_3 - .L_2)
	.align		4
.L_2:
        /*0010*/ 	.word	index@(_Z16simple_histogramPjS_jj)
        /*0014*/ 	.word	0x00000000


	//----- nvinfo : EIATTR_REGCOUNT
	.align		4
.L_3:
        /*0018*/ 	.byte	0x04, 0x2f
        /*001a*/ 	.short	(.L_5 - .L_4)
	.align		4
.L_4:
        /*001c*/ 	.word	index@(_Z16histogram_sharedPjS_jj)
        /*0020*/ 	.word	0x0000000e


	//----- nvinfo : EIATTR_FRAME_SIZE
	.align		4
.L_5:
        /*0024*/ 	.byte	0x04, 0x11
        /*0026*/ 	.short	(.L_7 - .L_6)
	.align		4
.L_6:
        /*0028*/ 	.word	index@(_Z16histogram_sharedPjS_jj)
        /*002c*/ 	.word	0x00000000


	//----- nvinfo : EIATTR_MIN_STACK_SIZE
	.align		4
.L_7:
        /*0030*/ 	.byte	0x04, 0x12
        /*0032*/ 	.short	(.L_9 - .L_8)
	.align		4
.L_8:
        /*0034*/ 	.word	index@(_Z16histogram_sharedPjS_jj)
        /*0038*/ 	.word	0x00000000


	//----- nvinfo : EIATTR_MIN_STACK_SIZE
	.align		4
.L_9:
        /*003c*/ 	.byte	0x04, 0x12
        /*003e*/ 	.short	(.L_11 - .L_10)
	.align		4
.L_10:
        /*0040*/ 	.word	index@(_Z16simple_histogramPjS_jj)
        /*0044*/ 	.word	0x00000000
.L_11:


//--------------------- .nv.compat                --------------------------
	.section	.nv.compat,"",@"SHT_CUDA_COMPAT_INFO"
	.align	4
        /*0000*/ 	.byte	0x02, 0x09, 0x00, 0x00, 0x02, 0x02, 0x01, 0x00, 0x02, 0x05, 0x05, 0x00, 0x03, 0x07, 0x01, 0x01
        /*0010*/ 	.byte	0x02, 0x03, 0x00, 0x00, 0x02, 0x06, 0x01, 0x00, 0x04, 0x0b, 0x08, 0x00, 0x09, 0x00, 0x00, 0x00
        /*0020*/ 	.byte	0x00, 0x00, 0x00, 0x00


//--------------------- .nv.info._Z16histogram_sharedPjS_jj --------------------------
	.section	.nv.info._Z16histogram_sharedPjS_jj,"",@"SHT_CUDA_INFO"
	.sectionflags	@""
	.align	4


	//----- nvinfo : EIATTR_CUDA_API_VERSION
	.align		4
        /*0000*/ 	.byte	0x04, 0x37
        /*0002*/ 	.short	(.L_13 - .L_12)
.L_12:
        /*0004*/ 	.word	0x00000082


	//----- nvinfo : EIATTR_KPARAM_INFO
	.align		4
.L_13:
        /*0008*/ 	.byte	0x04, 0x17
        /*000a*/ 	.short	(.L_15 - .L_14)
.L_14:
        /*000c*/ 	.word	0x00000000
        /*0010*/ 	.short	0x0003
        /*0012*/ 	.short	0x0014
        /*0014*/ 	.byte	0x00, 0xf0, 0x11, 0x00


	//----- nvinfo : EIATTR_KPARAM_INFO
	.align		4
.L_15:
        /*0018*/ 	.byte	0x04, 0x17
        /*001a*/ 	.short	(.L_17 - .L_16)
.L_16:
        /*001c*/ 	.word	0x00000000
        /*0020*/ 	.short	0x0002
        /*0022*/ 	.short	0x0010
        /*0024*/ 	.byte	0x00, 0xf0, 0x11, 0x00


	//----- nvinfo : EIATTR_KPARAM_INFO
	.align		4
.L_17:
        /*0028*/ 	.byte	0x04, 0x17
        /*002a*/ 	.short	(.L_19 - .L_18)
.L_18:
        /*002c*/ 	.word	0x00000000
        /*0030*/ 	.short	0x0001
        /*0032*/ 	.short	0x0008
        /*0034*/ 	.byte	0x00, 0xf5, 0x21, 0x00


	//----- nvinfo : EIATTR_KPARAM_INFO
	.align		4
.L_19:
        /*0038*/ 	.byte	0x04, 0x17
        /*003a*/ 	.short	(.L_21 - .L_20)
.L_20:
        /*003c*/ 	.word	0x00000000
        /*0040*/ 	.short	0x0000
        /*0042*/ 	.short	0x0000
        /*0044*/ 	.byte	0x00, 0xf5, 0x21, 0x00


	//----- nvinfo : EIATTR_SPARSE_MMA_MASK
	.align		4
.L_21:
        /*0048*/ 	.byte	0x03, 0x50
        /*004a*/ 	.short	0x0000


	//----- nvinfo : EIATTR_MAXREG_COUNT
	.align		4
        /*004c*/ 	.byte	0x03, 0x1b
        /*004e*/ 	.short	0x00ff


	//----- nvinfo : EIATTR_NUM_BARRIERS
	.align		4
        /*0050*/ 	.byte	0x02, 0x4c
        /*0052*/ 	.byte	0x01
	.zero		1


	//----- nvinfo : EIATTR_MERCURY_ISA_VERSION
	.align		4
        /*0054*/ 	.byte	0x03, 0x5f
        /*0056*/ 	.short	0x0101


	//----- nvinfo : EIATTR_VRC_CTA_INIT_COUNT
	.align		4
        /*0058*/ 	.byte	0x02, 0x4a
	.zero		1
	.zero		1


	//----- nvinfo : EIATTR_EXIT_INSTR_OFFSETS
	.align		4
        /*005c*/ 	.byte	0x04, 0x1c
        /*005e*/ 	.short	(.L_23 - .L_22)


	//   ....[0]....
.L_22:
        /*0060*/ 	.word	0x00000290


	//   ....[1]....
        /*0064*/ 	.word	0x00000350


	//----- nvinfo : EIATTR_CRS_STACK_SIZE
	.align		4
.L_23:
        /*0068*/ 	.byte	0x04, 0x1e
        /*006a*/ 	.short	(.L_25 - .L_24)
.L_24:
        /*006c*/ 	.word	0x00000000


	//----- nvinfo : EIATTR_CBANK_PARAM_SIZE
	.align		4
.L_25:
        /*0070*/ 	.byte	0x03, 0x19
        /*0072*/ 	.short	0x0018


	//----- nvinfo : EIATTR_PARAM_CBANK
	.align		4
        /*0074*/ 	.byte	0x04, 0x0a
        /*0076*/ 	.short	(.L_27 - .L_26)
	.align		4
.L_26:
        /*0078*/ 	.word	index@(.nv.constant0._Z16histogram_sharedPjS_jj)
        /*007c*/ 	.short	0x0380
        /*007e*/ 	.short	0x0018


	//----- nvinfo : EIATTR_SW_WAR
	.align		4
.L_27:
        /*0080*/ 	.byte	0x04, 0x36
        /*0082*/ 	.short	(.L_29 - .L_28)
.L_28:
        /*0084*/ 	.word	0x00000008
.L_29:


//--------------------- .nv.info._Z16simple_histogramPjS_jj --------------------------
	.section	.nv.info._Z16simple_histogramPjS_jj,"",@"SHT_CUDA_INFO"
	.sectionflags	@""
	.align	4


	//----- nvinfo : EIATTR_CUDA_API_VERSION
	.align		4
        /*0000*/ 	.byte	0x04, 0x37
        /*0002*/ 	.short	(.L_31 - .L_30)
.L_30:
        /*0004*/ 	.word	0x00000082


	//----- nvinfo : EIATTR_KPARAM_INFO
	.align		4
.L_31:
        /*0008*/ 	.byte	0x04, 0x17
        /*000a*/ 	.short	(.L_33 - .L_32)
.L_32:
        /*000c*/ 	.word	0x00000000
        /*0010*/ 	.short	0x0003
        /*0012*/ 	.short	0x0014
        /*0014*/ 	.byte	0x00, 0xf0, 0x11, 0x00


	//----- nvinfo : EIATTR_KPARAM_INFO
	.align		4
.L_33:
        /*0018*/ 	.byte	0x04, 0x17
        /*001a*/ 	.short	(.L_35 - .L_34)
.L_34:
        /*001c*/ 	.word	0x00000000
        /*0020*/ 	.short	0x0002
        /*0022*/ 	.short	0x0010
        /*0024*/ 	.byte	0x00, 0xf0, 0x11, 0x00


	//----- nvinfo : EIATTR_KPARAM_INFO
	.align		4
.L_35:
        /*0028*/ 	.byte	0x04, 0x17
        /*002a*/ 	.short	(.L_37 - .L_36)
.L_36:
        /*002c*/ 	.word	0x00000000
        /*0030*/ 	.short	0x0001
        /*0032*/ 	.short	0x0008
        /*0034*/ 	.byte	0x00, 0xf5, 0x21, 0x00


	//----- nvinfo : EIATTR_KPARAM_INFO
	.align		4
.L_37:
        /*0038*/ 	.byte	0x04, 0x17
        /*003a*/ 	.short	(.L_39 - .L_38)
.L_38:
        /*003c*/ 	.word	0x00000000
        /*0040*/ 	.short	0x0000
        /*0042*/ 	.short	0x0000
        /*0044*/ 	.byte	0x00, 0xf5, 0x21, 0x00


	//----- nvinfo : EIATTR_SPARSE_MMA_MASK
	.align		4
.L_39:
        /*0048*/ 	.byte	0x03, 0x50
        /*004a*/ 	.short	0x0000


	//----- nvinfo : EIATTR_MAXREG_COUNT
	.align		4
        /*004c*/ 	.byte	0x03, 0x1b
        /*004e*/ 	.short	0x00ff


	//----- nvinfo : EIATTR_NUM_BARRIERS
	.align		4
        /*0050*/ 	.byte	0x02, 0x4c
        /*0052*/ 	.byte	0x01
	.zero		1


	//----- nvinfo : EIATTR_MERCURY_ISA_VERSION
	.align		4
        /*0054*/ 	.byte	0x03, 0x5f
        /*0056*/ 	.short	0x0101


	//----- nvinfo : EIATTR_VRC_CTA_INIT_COUNT
	.align		4
        /*0058*/ 	.byte	0x02, 0x4a
	.zero		1
	.zero		1


	//----- nvinfo : EIATTR_EXIT_INSTR_OFFSETS
	.align		4
        /*005c*/ 	.byte	0x04, 0x1c
        /*005e*/ 	.short	(.L_41 - .L_40)


	//   ....[0]....
.L_40:
        /*0060*/ 	.word	0x00000170


	//   ....[1]....
        /*0064*/ 	.word	0x00000240


	//----- nvinfo : EIATTR_CRS_STACK_SIZE
	.align		4
.L_41:
        /*0068*/ 	.byte	0x04, 0x1e
        /*006a*/ 	.short	(.L_43 - .L_42)
.L_42:
        /*006c*/ 	.word	0x00000000


	//----- nvinfo : EIATTR_CBANK_PARAM_SIZE
	.align		4
.L_43:
        /*0070*/ 	.byte	0x03, 0x19
        /*0072*/ 	.short	0x0018


	//----- nvinfo : EIATTR_PARAM_CBANK
	.align		4
        /*0074*/ 	.byte	0x04, 0x0a
        /*0076*/ 	.short	(.L_45 - .L_44)
	.align		4
.L_44:
        /*0078*/ 	.word	index@(.nv.constant0._Z16simple_histogramPjS_jj)
        /*007c*/ 	.short	0x0380
        /*007e*/ 	.short	0x0018


	//----- nvinfo : EIATTR_SW_WAR
	.align		4
.L_45:
        /*0080*/ 	.byte	0x04, 0x36
        /*0082*/ 	.short	(.L_47 - .L_46)
.L_46:
        /*0084*/ 	.word	0x00000008
.L_47:


//--------------------- .nv.callgraph             --------------------------
	.section	.nv.callgraph,"",@"SHT_CUDA_CALLGRAPH"
	.align	4
	.sectionentsize	8
	.align		4
        /*0000*/ 	.word	0x00000000
	.align		4
        /*0004*/ 	.word	0xffffffff
	.align		4
        /*0008*/ 	.word	0x00000000
	.align		4
        /*000c*/ 	.word	0xfffffffe
	.align		4
        /*0010*/ 	.word	0x00000000
	.align		4
        /*0014*/ 	.word	0xfffffffd
	.align		4
        /*0018*/ 	.word	0x00000000
	.align		4
        /*001c*/ 	.word	0xfffffffc


//--------------------- .text._Z16histogram_sharedPjS_jj --------------------------
	.section	.text._Z16histogram_sharedPjS_jj,"ax",@progbits
	.align	128
        .global         _Z16histogram_sharedPjS_jj
        .type           _Z16histogram_sharedPjS_jj,@function
        .size           _Z16histogram_sharedPjS_jj,(.L_x_13 - _Z16histogram_sharedPjS_jj)
        .other          _Z16histogram_sharedPjS_jj,@"STO_CUDA_ENTRY STV_DEFAULT"
_Z16histogram_sharedPjS_jj:
.text._Z16histogram_sharedPjS_jj:
[----:B------:R-:W-:Y:S01]  /*0000*/  LDC R1, c[0x0][0x37c] ;  /* 0x0000df00ff017b82 */ /* 0x000fe20000000800 */
[----:B------:R-:W0:Y:S01]  /*0010*/  S2R R7, SR_TID.X ;  /* 0x0000000000077919 */ /* 0x000e220000002100 */
[----:B------:R-:W0:Y:S06]  /*0020*/  LDCU UR8, c[0x0][0x394] ;  /* 0x00007280ff0877ac */ /* 0x000e2c0008000800 */
[----:B------:R-:W1:Y:S01]  /*0030*/  S2UR UR4, SR_CTAID.X ;  /* 0x00000000000479c3 */ /* 0x000e620000002500 */
[----:B------:R-:W-:Y:S01]  /*0040*/  BSSY.RECONVERGENT B0, `(.L_x_0) ;  /* 0x0000012000007945 */ /* 0x000fe20003800200 */
[----:B------:R-:W2:Y:S01]  /*0050*/  LDCU UR5, c[0x0][0x390] ;  /* 0x00007200ff0577ac */ /* 0x000ea20008000800 */
[----:B------:R-:W3:Y:S05]  /*0060*/  LDCU.64 UR6, c[0x0][0x358] ;  /* 0x00006b00ff0677ac */ /* 0x000eea0008000a00 */
[----:B------:R-:W1:Y:S01]  /*0070*/  LDC R8, c[0x0][0x360] ;  /* 0x0000d800ff087b82 */ /* 0x000e620000000800 */
[C---:B0-----:R-:W-:Y:S01]  /*0080*/  ISETP.GE.U32.AND P2, PT, R7.reuse, UR8, PT ;  /* 0x0000000807007c0c */ /* 0x041fe2000bf46070 */
[----:B-1----:R-:W-:Y:S01]  /*0090*/  IMAD R9, R8, UR4, R7 ;  /* 0x0000000408097c24 */ /* 0x002fe2000f8e0207 */
[----:B------:R-:W-:-:S04]  /*00a0*/  ISETP.GE.U32.AND P0, PT, R7, UR8, PT ;  /* 0x0000000807007c0c */ /* 0x000fc8000bf06070 */
[----:B--2---:R-:W-:-:S07]  /*00b0*/  ISETP.GE.U32.AND P1, PT, R9, UR5, PT ;  /* 0x0000000509007c0c */ /* 0x004fce000bf26070 */
[----:B---3--:R-:W-:Y:S06]  /*00c0*/  @P2 BRA `(.L_x_1) ;  /* 0x0000000000242947 */ /* 0x008fec0003800000 */
[----:B------:R-:W0:Y:S01]  /*00d0*/  S2R R5, SR_CgaCtaId ;  /* 0x0000000000057919 */ /* 0x000e220000008800 */
[----:B------:R-:W-:Y:S01]  /*00e0*/  MOV R0, 0x400 ;  /* 0x0000040000007802 */ /* 0x000fe20000000f00 */
[----:B------:R-:W-:-:S03]  /*00f0*/  IMAD.MOV.U32 R3, RZ, RZ, R7 ;  /* 0x000000ffff037224 */ /* 0x000fc600078e0007 */
[----:B0-----:R-:W-:-:S07]  /*0100*/  LEA R0, R5, R0, 0x18 ;  /* 0x0000000005007211 */ /* 0x001fce00078ec0ff */
.L_x_2:
[----:B------:R-:W-:Y:S02]  /*0110*/  IMAD R2, R3, 0x4, R0 ;  /* 0x0000000403027824 */ /* 0x000fe400078e0200 */
[----:B------:R-:W-:-:S03]  /*0120*/  IMAD.IADD R3, R8, 0x1, R3 ;  /* 0x0000000108037824 */ /* 0x000fc600078e0203 */
[----:B------:R0:W-:Y:S02]  /*0130*/  STS [R2], RZ ;  /* 0x000000ff02007388 */ /* 0x0001e40000000800 */
[----:B------:R-:W-:-:S13]  /*0140*/  ISETP.GE.U32.AND P2, PT, R3, UR8, PT ;  /* 0x0000000803007c0c */ /* 0x000fda000bf46070 */
[----:B0-----:R-:W-:Y:S05]  /*0150*/  @!P2 BRA `(.L_x_2) ;  /* 0xfffffffc00eca947 */ /* 0x001fea000383ffff */
.L_x_1:
[----:B------:R-:W-:Y:S05]  /*0160*/  BSYNC.RECONVERGENT B0 ;  /* 0x0000000000007941 */ /* 0x000fea0003800200 */
.L_x_0:
[----:B------:R-:W-:Y:S06]  /*0170*/  BAR.SYNC.DEFER_BLOCKING 0x0 ;  /* 0x0000000000007b1d */ /* 0x000fec0000010000 */
[----:B------:R-:W-:Y:S04]  /*0180*/  BSSY.RECONVERGENT B0, `(.L_x_3) ;  /* 0x000000f000007945 */ /* 0x000fe80003800200 */
[----:B------:R-:W-:Y:S05]  /*0190*/  @P1 BRA `(.L_x_4) ;  /* 0x0000000000341947 */ /* 0x000fea0003800000 */
[----:B------:R-:W0:Y:S01]  /*01a0*/  S2R R3, SR_CgaCtaId ;  /* 0x0000000000037919 */ /* 0x000e220000008800 */
[----:B------:R-:W1:Y:S01]  /*01b0*/  LDC.64 R4, c[0x0][0x380] ;  /* 0x0000e000ff047b82 */ /* 0x000e620000000a00 */
[----:B------:R-:W2:Y:S01]  /*01c0*/  LDCU UR4, c[0x0][0x370] ;  /* 0x00006e00ff0477ac */ /* 0x000ea20008000800 */
[----:B------:R-:W-:-:S04]  /*01d0*/  MOV R0, 0x400 ;  /* 0x0000040000007802 */ /* 0x000fc80000000f00 */
[----:B0-----:R-:W-:Y:S01]  /*01e0*/  LEA R11, R3, R0, 0x18 ;  /* 0x00000000030b7211 */ /* 0x001fe200078ec0ff */
[----:B--2---:R-:W-:-:S07]  /*01f0*/  IMAD R0, R8, UR4, RZ ;  /* 0x0000000408007c24 */ /* 0x004fce000f8e02ff */
.L_x_5:
[----:B-1----:R-:W-:-:S06]  /*0200*/  IMAD.WIDE.U32 R2, R9, 0x4, R4 ;  /* 0x0000000409027825 */ /* 0x002fcc00078e0004 */
[----:B------:R-:W2:Y:S01]  /*0210*/  LDG.E R2, desc[UR6][R2.64] ;  /* 0x0000000602027981 */ /* 0x000ea2000c1e1900 */
[----:B------:R-:W-:-:S05]  /*0220*/  IMAD.IADD R9, R0, 0x1, R9 ;  /* 0x0000000100097824 */ /* 0x000fca00078e0209 */
[----:B------:R-:W-:Y:S01]  /*0230*/  ISETP.GE.U32.AND P1, PT, R9, UR5, PT ;  /* 0x0000000509007c0c */ /* 0x000fe2000bf26070 */
[----:B0-2---:R-:W-:-:S05]  /*0240*/  IMAD R6, R2, 0x4, R11 ;  /* 0x0000000402067824 */ /* 0x005fca00078e020b */
[----:B------:R0:W-:Y:S07]  /*0250*/  ATOMS.POPC.INC.32 RZ, [R6+URZ] ;  /* 0x0000000006ff7f8c */ /* 0x0001ee000d8000ff */
[----:B------:R-:W-:Y:S05]  /*0260*/  @!P1 BRA `(.L_x_5) ;  /* 0xfffffffc00e49947 */ /* 0x000fea000383ffff */
.L_x_4:
[----:B------:R-:W-:Y:S05]  /*0270*/  BSYNC.RECONVERGENT B0 ;  /* 0x0000000000007941 */ /* 0x000fea0003800200 */
.L_x_3:
[----:B------:R-:W-:Y:S06]  /*0280*/  BAR.SYNC.DEFER_BLOCKING 0x0 ;  /* 0x0000000000007b1d */ /* 0x000fec0000010000 */
[----:B------:R-:W-:Y:S05]  /*0290*/  @P0 EXIT ;  /* 0x000000000000094d */ /* 0x000fea0003800000 */
[----:B------:R-:W1:Y:S01]  /*02a0*/  S2UR UR5, SR_CgaCtaId ;  /* 0x00000000000579c3 */ /* 0x000e620000008800 */
[----:B------:R-:W-:-:S07]  /*02b0*/  UMOV UR4, 0x400 ;  /* 0x0000040000047882 */ /* 0x000fce0000000000 */
[----:B------:R-:W2:Y:S01]  /*02c0*/  LDC.64 R4, c[0x0][0x388] ;  /* 0x0000e200ff047b82 */ /* 0x000ea20000000a00 */
[----:B-1----:R-:W-:-:S12]  /*02d0*/  ULEA UR4, UR5, UR4, 0x18 ;  /* 0x0000000405047291 */ /* 0x002fd8000f8ec0ff */
.L_x_6:
[C---:B------:R-:W-:Y:S01]  /*02e0*/  LEA R0, R7.reuse, UR4, 0x2 ;  /* 0x0000000407007c11 */ /* 0x040fe2000f8e10ff */
[----:B-12---:R-:W-:-:S04]  /*02f0*/  IMAD.WIDE.U32 R2, R7, 0x4, R4 ;  /* 0x0000000407027825 */ /* 0x006fc800078e0004 */
[----:B------:R-:W1:Y:S01]  /*0300*/  LDS R9, [R0] ;  /* 0x0000000000097984 */ /* 0x000e620000000800 */
[----:B------:R-:W-:-:S05]  /*0310*/  IMAD.IADD R7, R8, 0x1, R7 ;  /* 0x0000000108077824 */ /* 0x000fca00078e0207 */
[----:B------:R-:W-:Y:S01]  /*0320*/  ISETP.GE.U32.AND P0, PT, R7, UR8, PT ;  /* 0x0000000807007c0c */ /* 0x000fe2000bf06070 */
[----:B-1----:R1:W-:-:S12]  /*0330*/  REDG.E.ADD.STRONG.GPU desc[UR6][R2.64], R9 ;  /* 0x000000090200798e */ /* 0x0023d8000c12e106 */
[----:B------:R-:W-:Y:S05]  /*0340*/  @!P0 BRA `(.L_x_6) ;  /* 0xfffffffc00e48947 */ /* 0x000fea000383ffff */
[----:B------:R-:W-:Y:S05]  /*0350*/  EXIT ;  /* 0x000000000000794d */ /* 0x000fea0003800000 */
.L_x_7:
[----:B------:R-:W-:-:S00]  /*0360*/  BRA `(.L_x_7) ;  /* 0xfffffffc00fc7947 */ /* 0x000fc0000383ffff */
[----:B------:R-:W-:-:S00]  /*0370*/  NOP ;  /* 0x0000000000007918 */ /* 0x000fc00000000000 */
        /* <DEDUP_REMOVED lines=8> */
.L_x_13:


//--------------------- .text._Z16simple_histogramPjS_jj --------------------------
	.section	.text._Z16simple_histogramPjS_jj,"ax",@progbits
	.align	128
        .global         _Z16simple_histogramPjS_jj
        .type           _Z16simple_histogramPjS_jj,@function
        .size           _Z16simple_histogramPjS_jj,(.L_x_14 - _Z16simple_histogramPjS_jj)
        .other          _Z16simple_histogramPjS_jj,@"STO_CUDA_ENTRY STV_DEFAULT"
_Z16simple_histogramPjS_jj:
.text._Z16simple_histogramPjS_jj:
[----:B------:R-:W-:Y:S01]  /*0000*/  LDC R1, c[0x0][0x37c] ;  /* 0x0000df00ff017b82 */ /* 0x000fe20000000800 */
[----:B------:R-:W0:Y:S07]  /*0010*/  S2R R11, SR_TID.X ;  /* 0x00000000000b7919 */ /* 0x000e2e0000002100 */
[----:B------:R-:W0:Y:S01]  /*0020*/  S2UR UR4, SR_CTAID.X ;  /* 0x00000000000479c3 */ /* 0x000e220000002500 */
[----:B------:R-:W1:Y:S01]  /*0030*/  LDCU UR7, c[0x0][0x394] ;  /* 0x00007280ff0777ac */ /* 0x000e620008000800 */
[----:B------:R-:W-:Y:S01]  /*0040*/  BSSY.RECONVERGENT B0, `(.L_x_8) ;  /* 0x0000011000007945 */ /* 0x000fe20003800200 */
[----:B------:R-:W2:Y:S05]  /*0050*/  LDCU UR8, c[0x0][0x390] ;  /* 0x00007200ff0877ac */ /* 0x000eaa0008000800 */
[----:B------:R-:W0:Y:S02]  /*0060*/  LDC R10, c[0x0][0x360] ;  /* 0x0000d800ff0a7b82 */ /* 0x000e240000000800 */
[----:B0-----:R-:W-:Y:S01]  /*0070*/  IMAD R11, R10, UR4, R11 ;  /* 0x000000040a0b7c24 */ /* 0x001fe2000f8e020b */
[----:B------:R-:W0:Y:S04]  /*0080*/  LDCU.64 UR4, c[0x0][0x358] ;  /* 0x00006b00ff0477ac */ /* 0x000e280008000a00 */
[----:B-1----:R-:W-:-:S02]  /*0090*/  ISETP.GE.U32.AND P1, PT, R11, UR7, PT ;  /* 0x000000070b007c0c */ /* 0x002fc4000bf26070 */
[----:B--2---:R-:W-:-:S11]  /*00a0*/  ISETP.GE.U32.AND P0, PT, R11, UR8, PT ;  /* 0x000000080b007c0c */ /* 0x004fd6000bf06070 */
[----:B------:R-:W-:Y:S05]  /*00b0*/  @P1 BRA `(.L_x_9) ;  /* 0x0000000000241947 */ /* 0x000fea0003800000 */
[----:B------:R-:W1:Y:S01]  /*00c0*/  LDC.64 R4, c[0x0][0x388] ;  /* 0x0000e200ff047b82 */ /* 0x000e620000000a00 */
[----:B------:R-:W2:Y:S01]  /*00d0*/  LDCU UR6, c[0x0][0x370] ;  /* 0x00006e00ff0677ac */ /* 0x000ea20008000800 */
[----:B------:R-:W-:Y:S01]  /*00e0*/  MOV R7, R11 ;  /* 0x0000000b00077202 */ /* 0x000fe20000000f00 */
[----:B--2---:R-:W-:-:S07]  /*00f0*/  IMAD R0, R10, UR6, RZ ;  /* 0x000000060a007c24 */ /* 0x004fce000f8e02ff */
.L_x_10:
[----:B-1----:R-:W-:Y:S01]  /*0100*/  IMAD.WIDE.U32 R2, R7, 0x4, R4 ;  /* 0x0000000407027825 */ /* 0x002fe200078e0004 */
[----:B------:R-:W-:-:S04]  /*0110*/  IADD3 R7, PT, PT, R0, R7, RZ ;  /* 0x0000000700077210 */ /* 0x000fc80007ffe0ff */
[----:B0-----:R2:W-:Y:S01]  /*0120*/  STG.E desc[UR4][R2.64], RZ ;  /* 0x000000ff02007986 */ /* 0x0015e2000c101904 */
[----:B------:R-:W-:-:S13]  /*0130*/  ISETP.GE.U32.AND P1, PT, R7, UR7, PT ;  /* 0x0000000707007c0c */ /* 0x000fda000bf26070 */
[----:B--2---:R-:W-:Y:S05]  /*0140*/  @!P1 BRA `(.L_x_10) ;  /* 0xfffffffc00ec9947 */ /* 0x004fea000383ffff */
.L_x_9:
[----:B0-----:R-:W-:Y:S05]  /*0150*/  BSYNC.RECONVERGENT B0 ;  /* 0x0000000000007941 */ /* 0x001fea0003800200 */
.L_x_8:
[----:B------:R-:W-:Y:S06]  /*0160*/  BAR.SYNC.DEFER_BLOCKING 0x0 ;  /* 0x0000000000007b1d */ /* 0x000fec0000010000 */
[----:B------:R-:W-:Y:S05]  /*0170*/  @P0 EXIT ;  /* 0x000000000000094d */ /* 0x000fea0003800000 */
[----:B------:R-:W0:Y:S01]  /*0180*/  LDC.64 R6, c[0x0][0x380] ;  /* 0x0000e000ff067b82 */ /* 0x000e220000000a00 */
[----:B------:R-:W1:Y:S07]  /*0190*/  LDCU UR6, c[0x0][0x370] ;  /* 0x00006e00ff0677ac */ /* 0x000e6e0008000800 */
[----:B------:R-:W2:Y:S01]  /*01a0*/  LDC.64 R8, c[0x0][0x388] ;  /* 0x0000e200ff087b82 */ /* 0x000ea20000000a00 */
[----:B-1----:R-:W-:-:S07]  /*01b0*/  IMAD R0, R10, UR6, RZ ;  /* 0x000000060a007c24 */ /* 0x002fce000f8e02ff */
.L_x_11:
[----:B0-----:R-:W-:-:S06]  /*01c0*/  IMAD.WIDE.U32 R2, R11, 0x4, R6 ;  /* 0x000000040b027825 */ /* 0x001fcc00078e0006 */
[----:B------:R-:W2:Y:S01]  /*01d0*/  LDG.E R3, desc[UR4][R2.64] ;  /* 0x0000000402037981 */ /* 0x000ea2000c1e1900 */
[----:B------:R-:W-:Y:S01]  /*01e0*/  IADD3 R11, PT, PT, R0, R11, RZ ;  /* 0x0000000b000b7210 */ /* 0x000fe20007ffe0ff */
[----:B-1----:R-:W-:-:S03]  /*01f0*/  HFMA2 R13, -RZ, RZ, 0, 5.9604644775390625e-08 ;  /* 0x00000001ff0d7431 */ /* 0x002fc600000001ff */
[----:B------:R-:W-:Y:S01]  /*0200*/  ISETP.GE.U32.AND P0, PT, R11, UR8, PT ;  /* 0x000000080b007c0c */ /* 0x000fe2000bf06070 */
[----:B--2---:R-:W-:-:S05]  /*0210*/  IMAD.WIDE.U32 R4, R3, 0x4, R8 ;  /* 0x0000000403047825 */ /* 0x004fca00078e0008 */
[----:B------:R1:W-:Y:S07]  /*0220*/  REDG.E.ADD.STRONG.GPU desc[UR4][R4.64], R13 ;  /* 0x0000000d0400798e */ /* 0x0003ee000c12e104 */
[----:B------:R-:W-:Y:S05]  /*0230*/  @!P0 BRA `(.L_x_11) ;  /* 0xfffffffc00e08947 */ /* 0x000fea000383ffff */
[----:B------:R-:W-:Y:S05]  /*0240*/  EXIT ;  /* 0x000000000000794d */ /* 0x000fea0003800000 */
.L_x_12:
        /* <DEDUP_REMOVED lines=11> */
.L_x_14:


//--------------------- .nv.shared._Z16histogram_sharedPjS_jj --------------------------
	.section	.nv.shared._Z16histogram_sharedPjS_jj,"aw",@nobits
	.sectionflags	@""
	.align	16
	.zero		1024


//--------------------- .nv.shared.reserved.0     --------------------------
	.section	.nv.shared.reserved.0,"aw",@nobits
	.weak		__nv_reservedSMEM_offset_0_alias
	.size		__nv_reservedSMEM_offset_0_alias, 0, 64
	.other		__nv_reservedSMEM_offset_0_alias,@"STO_CUDA_RESERVED_SHARED STV_DEFAULT"
__nv_reservedSMEM_offset_0_alias:
	.zero		0
	.zero		64


//--------------------- .nv.shared._Z16simple_histogramPjS_jj --------------------------
	.section	.nv.shared._Z16simple_histogramPjS_jj,"aw",@nobits
	.sectionflags	@""
	.align	16
	.zero		1024


//--------------------- .nv.constant0._Z16histogram_sharedPjS_jj --------------------------
	.section	.nv.constant0._Z16histogram_sharedPjS_jj,"a",@progbits
	.sectionflags	@""
	.align	4
.nv.constant0._Z16histogram_sharedPjS_jj:
	.zero		920


//--------------------- .nv.constant0._Z16simple_histogramPjS_jj --------------------------
	.section	.nv.constant0._Z16simple_histogramPjS_jj,"a",@progbits
	.sectionflags	@""
	.align	4
.nv.constant0._Z16simple_histogramPjS_jj:
	.zero		920


//--------------------- SYMBOLS --------------------------

	.type		.nv.reservedSmem.offset0,@object
	.size		.nv.reservedSmem.offset0,0x4
	.type		.nv.reservedSmem.cap,@object
	.size		.nv.reservedSmem.cap,0x4
